//
// Generated by NVIDIA NVVM Compiler
//
// Compiler Build ID: CL-36424714
// Cuda compilation tools, release 13.0, V13.0.88
// Based on NVVM 20.0.0
//

.version 9.0
.target sm_100
.address_size 64

	// .globl	_Z19matrixMultiplyBasicPfPKfS1_i
// _ZZ19matrixMultiplyTiledPfPKfS1_iE6M_tile has been demoted
// _ZZ19matrixMultiplyTiledPfPKfS1_iE6N_tile has been demoted

.visible .entry _Z19matrixMultiplyBasicPfPKfS1_i(
	.param .u64 .ptr .align 1 _Z19matrixMultiplyBasicPfPKfS1_i_param_0,
	.param .u64 .ptr .align 1 _Z19matrixMultiplyBasicPfPKfS1_i_param_1,
	.param .u64 .ptr .align 1 _Z19matrixMultiplyBasicPfPKfS1_i_param_2,
	.param .u32 _Z19matrixMultiplyBasicPfPKfS1_i_param_3
)
{
	.reg .pred 	%p<10>;
	.reg .b32 	%r<40>;
	.reg .b32 	%f<67>;
	.reg .b64 	%rd<67>;

	ld.param.u64 	%rd14, [_Z19matrixMultiplyBasicPfPKfS1_i_param_1];
	ld.param.u64 	%rd15, [_Z19matrixMultiplyBasicPfPKfS1_i_param_2];
	ld.param.u32 	%r18, [_Z19matrixMultiplyBasicPfPKfS1_i_param_3];
	cvta.to.global.u64 	%rd1, %rd15;
	cvta.to.global.u64 	%rd2, %rd14;
	mov.u32 	%r19, %ctaid.y;
	mov.u32 	%r20, %ntid.y;
	mov.u32 	%r21, %tid.y;
	mad.lo.s32 	%r1, %r19, %r20, %r21;
	mov.u32 	%r22, %ctaid.x;
	mov.u32 	%r23, %ntid.x;
	mov.u32 	%r24, %tid.x;
	mad.lo.s32 	%r2, %r22, %r23, %r24;
	max.s32 	%r25, %r1, %r2;
	setp.ge.s32 	%p1, %r25, %r18;
	@%p1 bra 	$L__BB0_13;
	mul.lo.s32 	%r3, %r18, %r1;
	and.b32  	%r4, %r18, 7;
	setp.lt.u32 	%p2, %r18, 8;
	mov.f32 	%f66, 0f00000000;
	mov.b32 	%r38, 0;
	@%p2 bra 	$L__BB0_4;
	and.b32  	%r38, %r18, 2147483640;
	neg.s32 	%r36, %r38;
	mul.wide.s32 	%rd16, %r18, 4;
	add.s64 	%rd3, %rd1, %rd16;
	shl.b32 	%r7, %r18, 3;
	mul.wide.s32 	%rd17, %r18, 8;
	add.s64 	%rd4, %rd1, %rd17;
	mul.wide.s32 	%rd18, %r18, 12;
	add.s64 	%rd5, %rd1, %rd18;
	mul.wide.s32 	%rd19, %r18, 16;
	add.s64 	%rd6, %rd1, %rd19;
	mul.wide.s32 	%rd20, %r18, 20;
	add.s64 	%rd7, %rd1, %rd20;
	mul.wide.s32 	%rd21, %r18, 24;
	add.s64 	%rd8, %rd1, %rd21;
	mul.wide.s32 	%rd22, %r18, 28;
	add.s64 	%rd9, %rd1, %rd22;
	mul.wide.u32 	%rd23, %r3, 4;
	add.s64 	%rd24, %rd23, %rd2;
	add.s64 	%rd66, %rd24, 16;
	mov.f32 	%f66, 0f00000000;
	mov.u32 	%r35, %r2;
$L__BB0_3:
	.pragma "nounroll";
	mul.wide.s32 	%rd25, %r35, 4;
	add.s64 	%rd26, %rd3, %rd25;
	add.s64 	%rd27, %rd4, %rd25;
	add.s64 	%rd28, %rd5, %rd25;
	add.s64 	%rd29, %rd6, %rd25;
	add.s64 	%rd30, %rd7, %rd25;
	add.s64 	%rd31, %rd8, %rd25;
	add.s64 	%rd32, %rd9, %rd25;
	add.s64 	%rd33, %rd1, %rd25;
	ld.global.f32 	%f16, [%rd66+-16];
	ld.global.f32 	%f17, [%rd33];
	fma.rn.f32 	%f18, %f16, %f17, %f66;
	ld.global.f32 	%f19, [%rd66+-12];
	ld.global.f32 	%f20, [%rd26];
	fma.rn.f32 	%f21, %f19, %f20, %f18;
	ld.global.f32 	%f22, [%rd66+-8];
	ld.global.f32 	%f23, [%rd27];
	fma.rn.f32 	%f24, %f22, %f23, %f21;
	ld.global.f32 	%f25, [%rd66+-4];
	ld.global.f32 	%f26, [%rd28];
	fma.rn.f32 	%f27, %f25, %f26, %f24;
	ld.global.f32 	%f28, [%rd66];
	ld.global.f32 	%f29, [%rd29];
	fma.rn.f32 	%f30, %f28, %f29, %f27;
	ld.global.f32 	%f31, [%rd66+4];
	ld.global.f32 	%f32, [%rd30];
	fma.rn.f32 	%f33, %f31, %f32, %f30;
	ld.global.f32 	%f34, [%rd66+8];
	ld.global.f32 	%f35, [%rd31];
	fma.rn.f32 	%f36, %f34, %f35, %f33;
	ld.global.f32 	%f37, [%rd66+12];
	ld.global.f32 	%f38, [%rd32];
	fma.rn.f32 	%f66, %f37, %f38, %f36;
	add.s32 	%r36, %r36, 8;
	add.s32 	%r35, %r35, %r7;
	add.s64 	%rd66, %rd66, 32;
	setp.ne.s32 	%p3, %r36, 0;
	@%p3 bra 	$L__BB0_3;
$L__BB0_4:
	setp.eq.s32 	%p4, %r4, 0;
	@%p4 bra 	$L__BB0_12;
	and.b32  	%r13, %r18, 3;
	setp.lt.u32 	%p5, %r4, 4;
	@%p5 bra 	$L__BB0_7;
	add.s32 	%r27, %r38, %r3;
	mul.wide.u32 	%rd34, %r27, 4;
	add.s64 	%rd35, %rd2, %rd34;
	ld.global.f32 	%f40, [%rd35];
	mad.lo.s32 	%r28, %r38, %r18, %r2;
	mul.wide.s32 	%rd36, %r28, 4;
	add.s64 	%rd37, %rd1, %rd36;
	ld.global.f32 	%f41, [%rd37];
	fma.rn.f32 	%f42, %f40, %f41, %f66;
	cvt.u64.u32 	%rd38, %r3;
	cvt.u64.u32 	%rd39, %r38;
	add.s64 	%rd40, %rd39, %rd38;
	shl.b64 	%rd41, %rd40, 2;
	add.s64 	%rd42, %rd2, %rd41;
	ld.global.f32 	%f43, [%rd42+4];
	mul.wide.s32 	%rd43, %r18, 4;
	add.s64 	%rd44, %rd37, %rd43;
	ld.global.f32 	%f44, [%rd44];
	fma.rn.f32 	%f45, %f43, %f44, %f42;
	ld.global.f32 	%f46, [%rd42+8];
	add.s64 	%rd45, %rd44, %rd43;
	ld.global.f32 	%f47, [%rd45];
	fma.rn.f32 	%f48, %f46, %f47, %f45;
	ld.global.f32 	%f49, [%rd42+12];
	add.s64 	%rd46, %rd45, %rd43;
	ld.global.f32 	%f50, [%rd46];
	fma.rn.f32 	%f66, %f49, %f50, %f48;
	add.s32 	%r38, %r38, 4;
$L__BB0_7:
	setp.eq.s32 	%p6, %r13, 0;
	@%p6 bra 	$L__BB0_12;
	setp.eq.s32 	%p7, %r13, 1;
	@%p7 bra 	$L__BB0_10;
	add.s32 	%r29, %r38, %r3;
	mul.wide.u32 	%rd47, %r29, 4;
	add.s64 	%rd48, %rd2, %rd47;
	ld.global.f32 	%f52, [%rd48];
	mad.lo.s32 	%r30, %r38, %r18, %r2;
	mul.wide.s32 	%rd49, %r30, 4;
	add.s64 	%rd50, %rd1, %rd49;
	ld.global.f32 	%f53, [%rd50];
	fma.rn.f32 	%f54, %f52, %f53, %f66;
	cvt.u64.u32 	%rd51, %r3;
	cvt.u64.u32 	%rd52, %r38;
	add.s64 	%rd53, %rd52, %rd51;
	shl.b64 	%rd54, %rd53, 2;
	add.s64 	%rd55, %rd2, %rd54;
	ld.global.f32 	%f55, [%rd55+4];
	mul.wide.s32 	%rd56, %r18, 4;
	add.s64 	%rd57, %rd50, %rd56;
	ld.global.f32 	%f56, [%rd57];
	fma.rn.f32 	%f66, %f55, %f56, %f54;
	add.s32 	%r38, %r38, 2;
$L__BB0_10:
	and.b32  	%r31, %r18, 1;
	setp.eq.b32 	%p8, %r31, 1;
	not.pred 	%p9, %p8;
	@%p9 bra 	$L__BB0_12;
	add.s32 	%r32, %r38, %r3;
	mul.wide.u32 	%rd58, %r32, 4;
	add.s64 	%rd59, %rd2, %rd58;
	ld.global.f32 	%f57, [%rd59];
	mad.lo.s32 	%r33, %r38, %r18, %r2;
	mul.wide.s32 	%rd60, %r33, 4;
	add.s64 	%rd61, %rd1, %rd60;
	ld.global.f32 	%f58, [%rd61];
	fma.rn.f32 	%f66, %f57, %f58, %f66;
$L__BB0_12:
	ld.param.u64 	%rd65, [_Z19matrixMultiplyBasicPfPKfS1_i_param_0];
	add.s32 	%r34, %r3, %r2;
	cvta.to.global.u64 	%rd62, %rd65;
	mul.wide.s32 	%rd63, %r34, 4;
	add.s64 	%rd64, %rd62, %rd63;
	st.global.f32 	[%rd64], %f66;
$L__BB0_13:
	ret;

}
	// .globl	_Z19matrixMultiplyTiledPfPKfS1_i
.visible .entry _Z19matrixMultiplyTiledPfPKfS1_i(
	.param .u64 .ptr .align 1 _Z19matrixMultiplyTiledPfPKfS1_i_param_0,
	.param .u64 .ptr .align 1 _Z19matrixMultiplyTiledPfPKfS1_i_param_1,
	.param .u64 .ptr .align 1 _Z19matrixMultiplyTiledPfPKfS1_i_param_2,
	.param .u32 _Z19matrixMultiplyTiledPfPKfS1_i_param_3
)
{
	.reg .pred 	%p<10>;
	.reg .b32 	%r<42>;
	.reg .b32 	%f<63>;
	.reg .b64 	%rd<13>;
	// demoted variable
	.shared .align 4 .b8 _ZZ19matrixMultiplyTiledPfPKfS1_iE6M_tile[1024];
	// demoted variable
	.shared .align 4 .b8 _ZZ19matrixMultiplyTiledPfPKfS1_iE6N_tile[1024];
	ld.param.u64 	%rd4, [_Z19matrixMultiplyTiledPfPKfS1_i_param_0];
	ld.param.u64 	%rd5, [_Z19matrixMultiplyTiledPfPKfS1_i_param_1];
	ld.param.u64 	%rd6, [_Z19matrixMultiplyTiledPfPKfS1_i_param_2];
	ld.param.u32 	%r24, [_Z19matrixMultiplyTiledPfPKfS1_i_param_3];
	mov.u32 	%r37, %tid.x;
	mov.u32 	%r39, %tid.y;
	mov.u32 	%r25, %ctaid.x;
	mov.u32 	%r26, %ctaid.y;
	shl.b32 	%r27, %r26, 4;
	add.s32 	%r3, %r27, %r39;
	shl.b32 	%r4, %r25, 4;
	add.s32 	%r5, %r4, %r37;
	setp.lt.s32 	%p1, %r24, 1;
	mov.f32 	%f62, 0f00000000;
	@%p1 bra 	$L__BB1_7;
	add.s32 	%r28, %r24, 15;
	shr.u32 	%r29, %r28, 4;
	shl.b32 	%r30, %r39, 6;
	mov.u32 	%r31, _ZZ19matrixMultiplyTiledPfPKfS1_iE6M_tile;
	add.s32 	%r6, %r31, %r30;
	shl.b32 	%r32, %r37, 2;
	add.s32 	%r7, %r6, %r32;
	mov.u32 	%r33, _ZZ19matrixMultiplyTiledPfPKfS1_iE6N_tile;
	add.s32 	%r9, %r33, %r32;
	add.s32 	%r8, %r9, %r30;
	neg.s32 	%r41, %r29;
	mad.lo.s32 	%r34, %r39, %r24, %r37;
	add.s32 	%r40, %r34, %r4;
	shl.b32 	%r12, %r24, 4;
	mad.lo.s32 	%r38, %r24, %r3, %r37;
	cvta.to.global.u64 	%rd1, %rd5;
	cvta.to.global.u64 	%rd2, %rd6;
	mov.f32 	%f62, 0f00000000;
$L__BB1_2:
	setp.ge.u32 	%p2, %r3, %r24;
	mul.wide.s32 	%rd7, %r38, 4;
	add.s64 	%rd3, %rd1, %rd7;
	setp.ge.s32 	%p3, %r37, %r24;
	mov.f32 	%f60, 0f00000000;
	or.pred  	%p4, %p2, %p3;
	@%p4 bra 	$L__BB1_4;
	ld.global.f32 	%f60, [%rd3];
$L__BB1_4:
	setp.ge.u32 	%p5, %r5, %r24;
	st.shared.f32 	[%r7], %f60;
	setp.ge.s32 	%p6, %r39, %r24;
	mov.f32 	%f61, 0f00000000;
	or.pred  	%p7, %p6, %p5;
	@%p7 bra 	$L__BB1_6;
	mul.wide.u32 	%rd8, %r40, 4;
	add.s64 	%rd9, %rd2, %rd8;
	ld.global.f32 	%f61, [%rd9];
$L__BB1_6:
	st.shared.f32 	[%r8], %f61;
	bar.sync 	0;
	ld.shared.f32 	%f12, [%r6];
	ld.shared.f32 	%f13, [%r9];
	fma.rn.f32 	%f14, %f12, %f13, %f62;
	ld.shared.f32 	%f15, [%r6+4];
	ld.shared.f32 	%f16, [%r9+64];
	fma.rn.f32 	%f17, %f15, %f16, %f14;
	ld.shared.f32 	%f18, [%r6+8];
	ld.shared.f32 	%f19, [%r9+128];
	fma.rn.f32 	%f20, %f18, %f19, %f17;
	ld.shared.f32 	%f21, [%r6+12];
	ld.shared.f32 	%f22, [%r9+192];
	fma.rn.f32 	%f23, %f21, %f22, %f20;
	ld.shared.f32 	%f24, [%r6+16];
	ld.shared.f32 	%f25, [%r9+256];
	fma.rn.f32 	%f26, %f24, %f25, %f23;
	ld.shared.f32 	%f27, [%r6+20];
	ld.shared.f32 	%f28, [%r9+320];
	fma.rn.f32 	%f29, %f27, %f28, %f26;
	ld.shared.f32 	%f30, [%r6+24];
	ld.shared.f32 	%f31, [%r9+384];
	fma.rn.f32 	%f32, %f30, %f31, %f29;
	ld.shared.f32 	%f33, [%r6+28];
	ld.shared.f32 	%f34, [%r9+448];
	fma.rn.f32 	%f35, %f33, %f34, %f32;
	ld.shared.f32 	%f36, [%r6+32];
	ld.shared.f32 	%f37, [%r9+512];
	fma.rn.f32 	%f38, %f36, %f37, %f35;
	ld.shared.f32 	%f39, [%r6+36];
	ld.shared.f32 	%f40, [%r9+576];
	fma.rn.f32 	%f41, %f39, %f40, %f38;
	ld.shared.f32 	%f42, [%r6+40];
	ld.shared.f32 	%f43, [%r9+640];
	fma.rn.f32 	%f44, %f42, %f43, %f41;
	ld.shared.f32 	%f45, [%r6+44];
	ld.shared.f32 	%f46, [%r9+704];
	fma.rn.f32 	%f47, %f45, %f46, %f44;
	ld.shared.f32 	%f48, [%r6+48];
	ld.shared.f32 	%f49, [%r9+768];
	fma.rn.f32 	%f50, %f48, %f49, %f47;
	ld.shared.f32 	%f51, [%r6+52];
	ld.shared.f32 	%f52, [%r9+832];
	fma.rn.f32 	%f53, %f51, %f52, %f50;
	ld.shared.f32 	%f54, [%r6+56];
	ld.shared.f32 	%f55, [%r9+896];
	fma.rn.f32 	%f56, %f54, %f55, %f53;
	ld.shared.f32 	%f57, [%r6+60];
	ld.shared.f32 	%f58, [%r9+960];
	fma.rn.f32 	%f62, %f57, %f58, %f56;
	bar.sync 	0;
	add.s32 	%r41, %r41, 1;
	setp.ne.s32 	%p8, %r41, 0;
	add.s32 	%r40, %r40, %r12;
	add.s32 	%r39, %r39, 16;
	add.s32 	%r38, %r38, 16;
	add.s32 	%r37, %r37, 16;
	@%p8 bra 	$L__BB1_2;
$L__BB1_7:
	max.s32 	%r35, %r3, %r5;
	setp.ge.s32 	%p9, %r35, %r24;
	@%p9 bra 	$L__BB1_9;
	mad.lo.s32 	%r36, %r24, %r3, %r5;
	cvta.to.global.u64 	%rd10, %rd4;
	mul.wide.u32 	%rd11, %r36, 4;
	add.s64 	%rd12, %rd10, %rd11;
	st.global.f32 	[%rd12], %f62;
$L__BB1_9:
	ret;

}


// ===== COMPILED SASS (sm_100) =====

	.target	sm_100

	.elftype	@"ET_EXEC"


//--------------------- .note.nv.tkinfo           --------------------------
	.section	.note.nv.tkinfo,"",@"SHT_NOTE"
	.sectionflags	@"SHF_NOTE_NV_TKINFO"
	.tkinfo
        /*0018*/ 	.word	0x00000002
        /*0030*/ 	.string	""
        /*0030*/ 	.string	"ptxas"
        /*0030*/ 	.string	"Cuda compilation tools, release 13.0, V13.0.88"
        /*0030*/ 	.string	"Build cuda_13.0.r13.0/compiler.36424714_0"
        /*0030*/ 	.string	"-arch sm_100 -m 64 "



//--------------------- .note.nv.cuinfo           --------------------------
	.section	.note.nv.cuinfo,"",@"SHT_NOTE"
	.sectionflags	@"SHF_NOTE_NV_CUINFO"
        /*0018*/ 	.short	0x0002
        /*001a*/ 	.short	0x0064
        /*001c*/ 	.short	0x0082
	.zero		2


//--------------------- .nv.info                  --------------------------
	.section	.nv.info,"",@"SHT_CUDA_INFO"
	.align	4


	//----- nvinfo : EIATTR_REGCOUNT
	.align		4
        /*0000*/ 	.byte	0x04, 0x2f
        /*0002*/ 	.short	(.L_1 - .L_0)
	.align		4
.L_0:
        /*0004*/ 	.word	index@(_Z19matrixMultiplyBasicPfPKfS1_i)
        /*0008*/ 	.word	0x0000001e


	//----- nvinfo : EIATTR_FRAME_SIZE
	.align		4
.L_1:
        /*000c*/ 	.byte	0x04, 0x11
        /*000e*/ 	.short	(.L_3 - .L_2)
	.align		4
.L_2:
        /*0010*/ 	.word	index@(_Z19matrixMultiplyBasicPfPKfS1_i)
        /*0014*/ 	.word	0x00000000


	//----- nvinfo : EIATTR_REGCOUNT
	.align		4
.L_3:
        /*0018*/ 	.byte	0x04, 0x2f
        /*001a*/ 	.short	(.L_5 - .L_4)
	.align		4
.L_4:
        /*001c*/ 	.word	index@(_Z19matrixMultiplyTiledPfPKfS1_i)
        /*0020*/ 	.word	0x00000020


	//----- nvinfo : EIATTR_FRAME_SIZE
	.align		4
.L_5:
        /*0024*/ 	.byte	0x04, 0x11
        /*0026*/ 	.short	(.L_7 - .L_6)
	.align		4
.L_6:
        /*0028*/ 	.word	index@(_Z19matrixMultiplyTiledPfPKfS1_i)
        /*002c*/ 	.word	0x00000000


	//----- nvinfo : EIATTR_MIN_STACK_SIZE
	.align		4
.L_7:
        /*0030*/ 	.byte	0x04, 0x12
        /*0032*/ 	.short	(.L_9 - .L_8)
	.align		4
.L_8:
        /*0034*/ 	.word	index@(_Z19matrixMultiplyTiledPfPKfS1_i)
        /*0038*/ 	.word	0x00000000


	//----- nvinfo : EIATTR_MIN_STACK_SIZE
	.align		4
.L_9:
        /*003c*/ 	.byte	0x04, 0x12
        /*003e*/ 	.short	(.L_11 - .L_10)
	.align		4
.L_10:
        /*0040*/ 	.word	index@(_Z19matrixMultiplyBasicPfPKfS1_i)
        /*0044*/ 	.word	0x00000000
.L_11:


//--------------------- .nv.compat                --------------------------
	.section	.nv.compat,"",@"SHT_CUDA_COMPAT_INFO"
	.align	4
        /*0000*/ 	.byte	0x02, 0x09, 0x00, 0x00, 0x02, 0x02, 0x01, 0x00, 0x02, 0x05, 0x05, 0x00, 0x03, 0x07, 0x01, 0x01
        /*0010*/ 	.byte	0x02, 0x03, 0x00, 0x00, 0x02, 0x06, 0x01, 0x00, 0x04, 0x0b, 0x08, 0x00, 0x09, 0x00, 0x00, 0x00
        /*0020*/ 	.byte	0x00, 0x00, 0x00, 0x00


//--------------------- .nv.info._Z19matrixMultiplyTiledPfPKfS1_i --------------------------
	.section	.nv.info._Z19matrixMultiplyTiledPfPKfS1_i,"",@"SHT_CUDA_INFO"
	.sectionflags	@""
	.align	4


	//----- nvinfo : EIATTR_CUDA_API_VERSION
	.align		4
        /*0000*/ 	.byte	0x04, 0x37
        /*0002*/ 	.short	(.L_13 - .L_12)
.L_12:
        /*0004*/ 	.word	0x00000082


	//----- nvinfo : EIATTR_KPARAM_INFO
	.align		4
.L_13:
        /*0008*/ 	.byte	0x04, 0x17
        /*000a*/ 	.short	(.L_15 - .L_14)
.L_14:
        /*000c*/ 	.word	0x00000000
        /*0010*/ 	.short	0x0003
        /*0012*/ 	.short	0x0018
        /*0014*/ 	.byte	0x00, 0xf0, 0x11, 0x00


	//----- nvinfo : EIATTR_KPARAM_INFO
	.align		4
.L_15:
        /*0018*/ 	.byte	0x04, 0x17
        /*001a*/ 	.short	(.L_17 - .L_16)
.L_16:
        /*001c*/ 	.word	0x00000000
        /*0020*/ 	.short	0x0002
        /*0022*/ 	.short	0x0010
        /*0024*/ 	.byte	0x00, 0xf5, 0x21, 0x00


	//----- nvinfo : EIATTR_KPARAM_INFO
	.align		4
.L_17:
        /*0028*/ 	.byte	0x04, 0x17
        /*002a*/ 	.short	(.L_19 - .L_18)
.L_18:
        /*002c*/ 	.word	0x00000000
        /*0030*/ 	.short	0x0001
        /*0032*/ 	.short	0x0008
        /*0034*/ 	.byte	0x00, 0xf5, 0x21, 0x00


	//----- nvinfo : EIATTR_KPARAM_INFO
	.align		4
.L_19:
        /*0038*/ 	.byte	0x04, 0x17
        /*003a*/ 	.short	(.L_21 - .L_20)
.L_20:
        /*003c*/ 	.word	0x00000000
        /*0040*/ 	.short	0x0000
        /*0042*/ 	.short	0x0000
        /*0044*/ 	.byte	0x00, 0xf5, 0x21, 0x00


	//----- nvinfo : EIATTR_SPARSE_MMA_MASK
	.align		4
.L_21:
        /*0048*/ 	.byte	0x03, 0x50
        /*004a*/ 	.short	0x0000


	//----- nvinfo : EIATTR_MAXREG_COUNT
	.align		4
        /*004c*/ 	.byte	0x03, 0x1b
        /*004e*/ 	.short	0x00ff


	//----- nvinfo : EIATTR_NUM_BARRIERS
	.align		4
        /*0050*/ 	.byte	0x02, 0x4c
        /*0052*/ 	.byte	0x01
	.zero		1


	//----- nvinfo : EIATTR_MERCURY_ISA_VERSION
	.align		4
        /*0054*/ 	.byte	0x03, 0x5f
        /*0056*/ 	.short	0x0101


	//----- nvinfo : EIATTR_VRC_CTA_INIT_COUNT
	.align		4
        /*0058*/ 	.byte	0x02, 0x4a
	.zero		1
	.zero		1


	//----- nvinfo : EIATTR_EXIT_INSTR_OFFSETS
	.align		4
        /*005c*/ 	.byte	0x04, 0x1c
        /*005e*/ 	.short	(.L_23 - .L_22)


	//   ....[0]....
.L_22:
        /*0060*/ 	.word	0x000005c0


	//   ....[1]....
        /*0064*/ 	.word	0x00000610


	//----- nvinfo : EIATTR_CBANK_PARAM_SIZE
	.align		4
.L_23:
        /*0068*/ 	.byte	0x03, 0x19
        /*006a*/ 	.short	0x001c


	//----- nvinfo : EIATTR_PARAM_CBANK
	.align		4
        /*006c*/ 	.byte	0x04, 0x0a
        /*006e*/ 	.short	(.L_25 - .L_24)
	.align		4
.L_24:
        /*0070*/ 	.word	index@(.nv.constant0._Z19matrixMultiplyTiledPfPKfS1_i)
        /*0074*/ 	.short	0x0380
        /*0076*/ 	.short	0x001c


	//----- nvinfo : EIATTR_SW_WAR
	.align		4
.L_25:
        /*0078*/ 	.byte	0x04, 0x36
        /*007a*/ 	.short	(.L_27 - .L_26)
.L_26:
        /*007c*/ 	.word	0x00000008
.L_27:


//--------------------- .nv.info._Z19matrixMultiplyBasicPfPKfS1_i --------------------------
	.section	.nv.info._Z19matrixMultiplyBasicPfPKfS1_i,"",@"SHT_CUDA_INFO"
	.sectionflags	@""
	.align	4


	//----- nvinfo : EIATTR_CUDA_API_VERSION
	.align		4
        /*0000*/ 	.byte	0x04, 0x37
        /*0002*/ 	.short	(.L_29 - .L_28)
.L_28:
        /*0004*/ 	.word	0x00000082


	//----- nvinfo : EIATTR_KPARAM_INFO
	.align		4
.L_29:
        /*0008*/ 	.byte	0x04, 0x17
        /*000a*/ 	.short	(.L_31 - .L_30)
.L_30:
        /*000c*/ 	.word	0x00000000
        /*0010*/ 	.short	0x0003
        /*0012*/ 	.short	0x0018
        /*0014*/ 	.byte	0x00, 0xf0, 0x11, 0x00


	//----- nvinfo : EIATTR_KPARAM_INFO
	.align		4
.L_31:
        /*0018*/ 	.byte	0x04, 0x17
        /*001a*/ 	.short	(.L_33 - .L_32)
.L_32:
        /*001c*/ 	.word	0x00000000
        /*0020*/ 	.short	0x0002
        /*0022*/ 	.short	0x0010
        /*0024*/ 	.byte	0x00, 0xf5, 0x21, 0x00


	//----- nvinfo : EIATTR_KPARAM_INFO
	.align		4
.L_33:
        /*0028*/ 	.byte	0x04, 0x17
        /*002a*/ 	.short	(.L_35 - .L_34)
.L_34:
        /*002c*/ 	.word	0x00000000
        /*0030*/ 	.short	0x0001
        /*0032*/ 	.short	0x0008
        /*0034*/ 	.byte	0x00, 0xf5, 0x21, 0x00


	//----- nvinfo : EIATTR_KPARAM_INFO
	.align		4
.L_35:
        /*0038*/ 	.byte	0x04, 0x17
        /*003a*/ 	.short	(.L_37 - .L_36)
.L_36:
        /*003c*/ 	.word	0x00000000
        /*0040*/ 	.short	0x0000
        /*0042*/ 	.short	0x0000
        /*0044*/ 	.byte	0x00, 0xf5, 0x21, 0x00


	//----- nvinfo : EIATTR_SPARSE_MMA_MASK
	.align		4
.L_37:
        /*0048*/ 	.byte	0x03, 0x50
        /*004a*/ 	.short	0x0000


	//----- nvinfo : EIATTR_MAXREG_COUNT
	.align		4
        /*004c*/ 	.byte	0x03, 0x1b
        /*004e*/ 	.short	0x00ff


	//----- nvinfo : EIATTR_MERCURY_ISA_VERSION
	.align		4
        /*0050*/ 	.byte	0x03, 0x5f
        /*0052*/ 	.short	0x0101


	//----- nvinfo : EIATTR_VRC_CTA_INIT_COUNT
	.align		4
        /*0054*/ 	.byte	0x02, 0x4a
	.zero		1
	.zero		1


	//----- nvinfo : EIATTR_EXIT_INSTR_OFFSETS
	.align		4
        /*0058*/ 	.byte	0x04, 0x1c
        /*005a*/ 	.short	(.L_39 - .L_38)


	//   ....[0]....
.L_38:
        /*005c*/ 	.word	0x000000c0


	//   ....[1]....
        /*0060*/ 	.word	0x00000aa0


	//----- nvinfo : EIATTR_CBANK_PARAM_SIZE
	.align		4
.L_39:
        /*0064*/ 	.byte	0x03, 0x19
        /*0066*/ 	.short	0x001c


	//----- nvinfo : EIATTR_PARAM_CBANK
	.align		4
        /*0068*/ 	.byte	0x04, 0x0a
        /*006a*/ 	.short	(.L_41 - .L_40)
	.align		4
.L_40:
        /*006c*/ 	.word	index@(.nv.constant0._Z19matrixMultiplyBasicPfPKfS1_i)
        /*0070*/ 	.short	0x0380
        /*0072*/ 	.short	0x001c


	//----- nvinfo : EIATTR_SW_WAR
	.align		4
.L_41:
        /*0074*/ 	.byte	0x04, 0x36
        /*0076*/ 	.short	(.L_43 - .L_42)
.L_42:
        /*0078*/ 	.word	0x00000008
.L_43:


//--------------------- .nv.callgraph             --------------------------
	.section	.nv.callgraph,"",@"SHT_CUDA_CALLGRAPH"
	.align	4
	.sectionentsize	8
	.align		4
        /*0000*/ 	.word	0x00000000
	.align		4
        /*0004*/ 	.word	0xffffffff
	.align		4
        /*0008*/ 	.word	0x00000000
	.align		4
        /*000c*/ 	.word	0xfffffffe
	.align		4
        /*0010*/ 	.word	0x00000000
	.align		4
        /*0014*/ 	.word	0xfffffffd
	.align		4
        /*0018*/ 	.word	0x00000000
	.align		4
        /*001c*/ 	.word	0xfffffffc


//--------------------- .text._Z19matrixMultiplyTiledPfPKfS1_i --------------------------
	.section	.text._Z19matrixMultiplyTiledPfPKfS1_i,"ax",@progbits
	.align	128
        .global         _Z19matrixMultiplyTiledPfPKfS1_i
        .type           _Z19matrixMultiplyTiledPfPKfS1_i,@function
        .size           _Z19matrixMultiplyTiledPfPKfS1_i,(.L_x_8 - _Z19matrixMultiplyTiledPfPKfS1_i)
        .other          _Z19matrixMultiplyTiledPfPKfS1_i,@"STO_CUDA_ENTRY STV_DEFAULT"
_Z19matrixMultiplyTiledPfPKfS1_i:
.text._Z19matrixMultiplyTiledPfPKfS1_i:
[----:B------:R-:W-:Y:S01]  /*0000*/  LDC R1, c[0x0][0x37c] ;  /* 0x0000df00ff017b82 */ /* 0x000fe20000000800 */
[----:B------:R-:W0:Y:S01]  /*0010*/  LDCU UR4, c[0x0][0x398] ;  /* 0x00007300ff0477ac */ /* 0x000e220008000800 */
[----:B------:R-:W1:Y:S01]  /*0020*/  S2R R2, SR_TID.Y ;  /* 0x0000000000027919 */ /* 0x000e620000002200 */
[----:B------:R-:W-:Y:S01]  /*0030*/  HFMA2 R25, -RZ, RZ, 0, 0 ;  /* 0x00000000ff197431 */ /* 0x000fe200000001ff */
[----:B------:R-:W2:Y:S01]  /*0040*/  LDCU.64 UR8, c[0x0][0x358] ;  /* 0x00006b00ff0877ac */ /* 0x000ea20008000a00 */
[----:B------:R-:W1:Y:S01]  /*0050*/  S2R R5, SR_CTAID.Y ;  /* 0x0000000000057919 */ /* 0x000e620000002600 */
[----:B------:R-:W3:Y:S01]  /*0060*/  S2R R3, SR_TID.X ;  /* 0x0000000000037919 */ /* 0x000ee20000002100 */
[----:B------:R-:W3:Y:S01]  /*0070*/  S2R R10, SR_CTAID.X ;  /* 0x00000000000a7919 */ /* 0x000ee20000002500 */
[----:B0-----:R-:W-:-:S04]  /*0080*/  MOV R6, UR4 ;  /* 0x0000000400067c02 */ /* 0x001fc80008000f00 */
[----:B------:R-:W-:Y:S02]  /*0090*/  ISETP.GE.AND P0, PT, R6, 0x1, PT ;  /* 0x000000010600780c */ /* 0x000fe40003f06270 */
[----:B-1----:R-:W-:Y:S02]  /*00a0*/  LEA R5, R5, R2, 0x4 ;  /* 0x0000000205057211 */ /* 0x002fe400078e20ff */
[----:B---3--:R-:W-:-:S09]  /*00b0*/  LEA R4, R10, R3, 0x4 ;  /* 0x000000030a047211 */ /* 0x008fd200078e20ff */
[----:B--2---:R-:W-:Y:S05]  /*00c0*/  @!P0 BRA `(.L_x_0) ;  /* 0x0000000400348947 */ /* 0x004fea0003800000 */
[----:B------:R-:W0:Y:S01]  /*00d0*/  S2UR UR6, SR_CgaCtaId ;  /* 0x00000000000679c3 */ /* 0x000e220000008800 */
[----:B------:R-:W-:Y:S01]  /*00e0*/  UMOV UR4, 0x400 ;  /* 0x0000040000047882 */ /* 0x000fe20000000000 */
[----:B------:R-:W-:Y:S01]  /*00f0*/  IADD3 R8, PT, PT, R6, 0xf, RZ ;  /* 0x0000000f06087810 */ /* 0x000fe20007ffe0ff */
[----:B------:R-:W-:Y:S01]  /*0100*/  UIADD3 UR5, UPT, UPT, UR4, 0x400, URZ ;  /* 0x0000040004057890 */ /* 0x000fe2000fffe0ff */
[-CC-:B------:R-:W-:Y:S01]  /*0110*/  IMAD R7, R2, R6.reuse, R3.reuse ;  /* 0x0000000602077224 */ /* 0x180fe200078e0203 */
[----:B------:R-:W-:Y:S01]  /*0120*/  MOV R25, RZ ;  /* 0x000000ff00197202 */ /* 0x000fe20000000f00 */
[----:B------:R-:W-:Y:S01]  /*0130*/  IMAD R18, R5, R6, R3 ;  /* 0x0000000605127224 */ /* 0x000fe200078e0203 */
[----:B------:R-:W-:Y:S01]  /*0140*/  SHF.R.U32.HI R8, RZ, 0x4, R8 ;  /* 0x00000004ff087819 */ /* 0x000fe20000011608 */
[----:B------:R-:W1:Y:S01]  /*0150*/  LDC R0, c[0x0][0x398] ;  /* 0x0000e600ff007b82 */ /* 0x000e620000000800 */
[----:B------:R-:W-:Y:S02]  /*0160*/  IMAD R7, R10, 0x10, R7 ;  /* 0x000000100a077824 */ /* 0x000fe400078e0207 */
[----:B------:R-:W-:-:S05]  /*0170*/  IADD3 R19, PT, PT, -R8, RZ, RZ ;  /* 0x000000ff08137210 */ /* 0x000fca0007ffe1ff */
[----:B------:R-:W2:Y:S01]  /*0180*/  LDC.64 R22, c[0x0][0x388] ;  /* 0x0000e200ff167b82 */ /* 0x000ea20000000a00 */
[----:B0-----:R-:W-:Y:S02]  /*0190*/  ULEA UR5, UR6, UR5, 0x18 ;  /* 0x0000000506057291 */ /* 0x001fe4000f8ec0ff */
[----:B------:R-:W-:-:S04]  /*01a0*/  ULEA UR4, UR6, UR4, 0x18 ;  /* 0x0000000406047291 */ /* 0x000fc8000f8ec0ff */
[----:B------:R-:W-:Y:S02]  /*01b0*/  LEA R17, R3, UR5, 0x2 ;  /* 0x0000000503117c11 */ /* 0x000fe4000f8e10ff */
[----:B------:R-:W-:-:S03]  /*01c0*/  LEA R16, R2, UR4, 0x6 ;  /* 0x0000000402107c11 */ /* 0x000fc6000f8e30ff */
[----:B------:R-:W-:Y:S01]  /*01d0*/  IMAD R21, R2, 0x40, R17 ;  /* 0x0000004002157824 */ /* 0x000fe200078e0211 */
[----:B------:R-:W-:-:S07]  /*01e0*/  LEA R20, R3, R16, 0x2 ;  /* 0x0000001003147211 */ /* 0x000fce00078e10ff */
.L_x_1:
[----:B-1----:R-:W-:Y:S01]  /*01f0*/  MOV R6, R0 ;  /* 0x0000000000067202 */ /* 0x002fe20000000f00 */
[----:B------:R-:W-:Y:S01]  /*0200*/  HFMA2 R29, -RZ, RZ, 0, 0 ;  /* 0x00000000ff1d7431 */ /* 0x000fe200000001ff */
[----:B------:R-:W-:Y:S01]  /*0210*/  MOV R24, RZ ;  /* 0x000000ff00187202 */ /* 0x000fe20000000f00 */
[----:B--2---:R-:W-:Y:S01]  /*0220*/  IMAD.WIDE R8, R18, 0x4, R22 ;  /* 0x0000000412087825 */ /* 0x004fe200078e0216 */
[-C--:B------:R-:W-:Y:S02]  /*0230*/  ISETP.GE.U32.AND P0, PT, R4, R6.reuse, PT ;  /* 0x000000060400720c */ /* 0x080fe40003f06070 */
[-C--:B------:R-:W-:Y:S02]  /*0240*/  ISETP.GE.AND P1, PT, R3, R6.reuse, PT ;  /* 0x000000060300720c */ /* 0x080fe40003f26270 */
[-C--:B------:R-:W-:Y:S02]  /*0250*/  ISETP.GE.OR P0, PT, R2, R6.reuse, P0 ;  /* 0x000000060200720c */ /* 0x080fe40000706670 */
[----:B------:R-:W-:-:S11]  /*0260*/  ISETP.GE.U32.OR P1, PT, R5, R6, P1 ;  /* 0x000000060500720c */ /* 0x000fd60000f26470 */
[----:B------:R-:W0:Y:S02]  /*0270*/  @!P0 LDC.64 R10, c[0x0][0x390] ;  /* 0x0000e400ff0a8b82 */ /* 0x000e240000000a00 */
[----:B------:R-:W2:Y:S01]  /*0280*/  @!P1 LDG.E R29, desc[UR8][R8.64] ;  /* 0x00000008081d9981 */ /* 0x000ea2000c1e1900 */
[----:B0-----:R-:W-:-:S05]  /*0290*/  @!P0 IMAD.WIDE.U32 R10, R7, 0x4, R10 ;  /* 0x00000004070a8825 */ /* 0x001fca00078e000a */
[----:B------:R-:W3:Y:S01]  /*02a0*/  @!P0 LDG.E R24, desc[UR8][R10.64] ;  /* 0x000000080a188981 */ /* 0x000ee2000c1e1900 */
[----:B------:R-:W-:-:S05]  /*02b0*/  VIADD R19, R19, 0x1 ;  /* 0x0000000113137836 */ /* 0x000fca0000000000 */
[----:B------:R-:W-:Y:S02]  /*02c0*/  ISETP.NE.AND P0, PT, R19, RZ, PT ;  /* 0x000000ff1300720c */ /* 0x000fe40003f05270 */
[----:B------:R-:W-:Y:S02]  /*02d0*/  IADD3 R18, PT, PT, R18, 0x10, RZ ;  /* 0x0000001012127810 */ /* 0x000fe40007ffe0ff */
[----:B------:R-:W-:Y:S02]  /*02e0*/  IADD3 R3, PT, PT, R3, 0x10, RZ ;  /* 0x0000001003037810 */ /* 0x000fe40007ffe0ff */
[----:B------:R-:W-:Y:S02]  /*02f0*/  IADD3 R2, PT, PT, R2, 0x10, RZ ;  /* 0x0000001002027810 */ /* 0x000fe40007ffe0ff */
[----:B------:R-:W-:Y:S01]  /*0300*/  LEA R7, R6, R7, 0x4 ;  /* 0x0000000706077211 */ /* 0x000fe200078e20ff */
[----:B--2---:R-:W-:Y:S04]  /*0310*/  STS [R20], R29 ;  /* 0x0000001d14007388 */ /* 0x004fe80000000800 */
[----:B---3--:R-:W-:Y:S01]  /*0320*/  STS [R21], R24 ;  /* 0x0000001815007388 */ /* 0x008fe20000000800 */
[----:B------:R-:W-:Y:S06]  /*0330*/  BAR.SYNC.DEFER_BLOCKING 0x0 ;  /* 0x0000000000007b1d */ /* 0x000fec0000010000 */
[----:B------:R-:W-:Y:S04]  /*0340*/  LDS R26, [R17] ;  /* 0x00000000111a7984 */ /* 0x000fe80000000800 */
[----:B------:R-:W0:Y:S04]  /*0350*/  LDS.128 R12, [R16] ;  /* 0x00000000100c7984 */ /* 0x000e280000000c00 */
[----:B------:R-:W1:Y:S04]  /*0360*/  LDS R28, [R17+0x40] ;  /* 0x00004000111c7984 */ /* 0x000e680000000800 */
[----:B------:R-:W2:Y:S04]  /*0370*/  LDS R27, [R17+0x80] ;  /* 0x00008000111b7984 */ /* 0x000ea80000000800 */
[----:B------:R-:W-:Y:S04]  /*0380*/  LDS.128 R8, [R16+0x10] ;  /* 0x0000100010087984 */ /* 0x000fe80000000c00 */
[----:B------:R-:W-:Y:S01]  /*0390*/  LDS R24, [R17+0x140] ;  /* 0x0001400011187984 */ /* 0x000fe20000000800 */
[----:B0-----:R-:W-:-:S03]  /*03a0*/  FFMA R26, R12, R26, R25 ;  /* 0x0000001a0c1a7223 */ /* 0x001fc60000000019 */
[----:B------:R-:W0:Y:S01]  /*03b0*/  LDS R12, [R17+0xc0] ;  /* 0x0000c000110c7984 */ /* 0x000e220000000800 */
[----:B-1----:R-:W-:-:S03]  /*03c0*/  FFMA R26, R28, R13, R26 ;  /* 0x0000000d1c1a7223 */ /* 0x002fc6000000001a */
[----:B------:R-:W1:Y:S04]  /*03d0*/  LDS R13, [R17+0x100] ;  /* 0x00010000110d7984 */ /* 0x000e680000000800 */
[----:B------:R-:W3:Y:S01]  /*03e0*/  LDS R25, [R17+0x180] ;  /* 0x0001800011197984 */ /* 0x000ee20000000800 */
[----:B--2---:R-:W-:-:S04]  /*03f0*/  FFMA R27, R27, R14, R26 ;  /* 0x0000000e1b1b7223 */ /* 0x004fc8000000001a */
[----:B0-----:R-:W-:Y:S02]  /*0400*/  FFMA R15, R12, R15, R27 ;  /* 0x0000000f0c0f7223 */ /* 0x001fe4000000001b */
[----:B------:R-:W-:Y:S02]  /*0410*/  LDS R27, [R17+0x200] ;  /* 0x00020000111b7984 */ /* 0x000fe40000000800 */
[----:B-1----:R-:W-:Y:S02]  /*0420*/  FFMA R13, R8, R13, R15 ;  /* 0x0000000d080d7223 */ /* 0x002fe4000000000f */
[----:B------:R-:W0:Y:S02]  /*0430*/  LDS R8, [R17+0x1c0] ;  /* 0x0001c00011087984 */ /* 0x000e240000000800 */
[----:B------:R-:W-:Y:S02]  /*0440*/  FFMA R26, R24, R9, R13 ;  /* 0x00000009181a7223 */ /* 0x000fe4000000000d */
[----:B------:R-:W1:Y:S04]  /*0450*/  LDS.128 R12, [R16+0x20] ;  /* 0x00002000100c7984 */ /* 0x000e680000000c00 */
[----:B------:R-:W2:Y:S01]  /*0460*/  LDS R24, [R17+0x240] ;  /* 0x0002400011187984 */ /* 0x000ea20000000800 */
[----:B---3--:R-:W-:-:S03]  /*0470*/  FFMA R9, R25, R10, R26 ;  /* 0x0000000a19097223 */ /* 0x008fc6000000001a */
[----:B------:R-:W3:Y:S01]  /*0480*/  LDS R25, [R17+0x280] ;  /* 0x0002800011197984 */ /* 0x000ee20000000800 */
[----:B0-----:R-:W-:-:S04]  /*0490*/  FFMA R9, R8, R11, R9 ;  /* 0x0000000b08097223 */ /* 0x001fc80000000009 */
[----:B-1----:R-:W-:Y:S02]  /*04a0*/  FFMA R9, R12, R27, R9 ;  /* 0x0000001b0c097223 */ /* 0x002fe40000000009 */
[----:B------:R-:W0:Y:S02]  /*04b0*/  LDS R12, [R17+0x2c0] ;  /* 0x0002c000110c7984 */ /* 0x000e240000000800 */
[----:B--2---:R-:W-:Y:S02]  /*04c0*/  FFMA R24, R24, R13, R9 ;  /* 0x0000000d18187223 */ /* 0x004fe40000000009 */
[----:B------:R-:W-:Y:S04]  /*04d0*/  LDS R13, [R17+0x300] ;  /* 0x00030000110d7984 */ /* 0x000fe80000000800 */
[----:B------:R-:W1:Y:S01]  /*04e0*/  LDS.128 R8, [R16+0x30] ;  /* 0x0000300010087984 */ /* 0x000e620000000c00 */
[----:B---3--:R-:W-:-:S03]  /*04f0*/  FFMA R25, R25, R14, R24 ;  /* 0x0000000e19197223 */ /* 0x008fc60000000018 */
[----:B------:R-:W2:Y:S04]  /*0500*/  LDS R27, [R17+0x340] ;  /* 0x00034000111b7984 */ /* 0x000ea80000000800 */
[----:B------:R-:W3:Y:S04]  /*0510*/  LDS R24, [R17+0x380] ;  /* 0x0003800011187984 */ /* 0x000ee80000000800 */
[----:B------:R-:W4:Y:S01]  /*0520*/  LDS R14, [R17+0x3c0] ;  /* 0x0003c000110e7984 */ /* 0x000f220000000800 */
[----:B0-----:R-:W-:-:S04]  /*0530*/  FFMA R15, R12, R15, R25 ;  /* 0x0000000f0c0f7223 */ /* 0x001fc80000000019 */
[----:B-1----:R-:W-:-:S04]  /*0540*/  FFMA R8, R8, R13, R15 ;  /* 0x0000000d08087223 */ /* 0x002fc8000000000f */
[----:B--2---:R-:W-:-:S04]  /*0550*/  FFMA R9, R27, R9, R8 ;  /* 0x000000091b097223 */ /* 0x004fc80000000008 */
[----:B---3--:R-:W-:-:S04]  /*0560*/  FFMA R9, R24, R10, R9 ;  /* 0x0000000a18097223 */ /* 0x008fc80000000009 */
[----:B----4-:R-:W-:Y:S01]  /*0570*/  FFMA R25, R14, R11, R9 ;  /* 0x0000000b0e197223 */ /* 0x010fe20000000009 */
[----:B------:R-:W-:Y:S06]  /*0580*/  BAR.SYNC.DEFER_BLOCKING 0x0 ;  /* 0x0000000000007b1d */ /* 0x000fec0000010000 */
[----:B------:R-:W-:Y:S05]  /*0590*/  @P0 BRA `(.L_x_1) ;  /* 0xfffffffc00140947 */ /* 0x000fea000383ffff */
.L_x_0:
[----:B------:R-:W-:-:S04]  /*05a0*/  VIMNMX R3, PT, PT, R5, R4, !PT ;  /* 0x0000000405037248 */ /* 0x000fc80007fe0100 */
[----:B------:R-:W-:-:S13]  /*05b0*/  ISETP.GE.AND P0, PT, R3, R6, PT ;  /* 0x000000060300720c */ /* 0x000fda0003f06270 */
[----:B------:R-:W-:Y:S05]  /*05c0*/  @P0 EXIT ;  /* 0x000000000000094d */ /* 0x000fea0003800000 */
[----:B------:R-:W0:Y:S01]  /*05d0*/  LDC.64 R2, c[0x0][0x380] ;  /* 0x0000e000ff027b82 */ /* 0x000e220000000a00 */
[----:B------:R-:W-:-:S04]  /*05e0*/  IMAD R5, R5, R6, R4 ;  /* 0x0000000605057224 */ /* 0x000fc800078e0204 */
[----:B0-----:R-:W-:-:S05]  /*05f0*/  IMAD.WIDE.U32 R2, R5, 0x4, R2 ;  /* 0x0000000405027825 */ /* 0x001fca00078e0002 */
[----:B------:R-:W-:Y:S01]  /*0600*/  STG.E desc[UR8][R2.64], R25 ;  /* 0x0000001902007986 */ /* 0x000fe2000c101908 */
[----:B------:R-:W-:Y:S05]  /*0610*/  EXIT ;  /* 0x000000000000794d */ /* 0x000fea0003800000 */
.L_x_2:
[----:B------:R-:W-:-:S00]  /*0620*/  BRA `(.L_x_2) ;  /* 0xfffffffc00fc7947 */ /* 0x000fc0000383ffff */
[----:B------:R-:W-:-:S00]  /*0630*/  NOP ;  /* 0x0000000000007918 */ /* 0x000fc00000000000 */
        /* <DEDUP_REMOVED lines=12> */
.L_x_8:


//--------------------- .text._Z19matrixMultiplyBasicPfPKfS1_i --------------------------
	.section	.text._Z19matrixMultiplyBasicPfPKfS1_i,"ax",@progbits
	.align	128
        .global         _Z19matrixMultiplyBasicPfPKfS1_i
        .type           _Z19matrixMultiplyBasicPfPKfS1_i,@function
        .size           _Z19matrixMultiplyBasicPfPKfS1_i,(.L_x_9 - _Z19matrixMultiplyBasicPfPKfS1_i)
        .other          _Z19matrixMultiplyBasicPfPKfS1_i,@"STO_CUDA_ENTRY STV_DEFAULT"
_Z19matrixMultiplyBasicPfPKfS1_i:
.text._Z19matrixMultiplyBasicPfPKfS1_i:
[----:B------:R-:W-:Y:S01]  /*0000*/  LDC R1, c[0x0][0x37c] ;  /* 0x0000df00ff017b82 */ /* 0x000fe20000000800 */
[----:B------:R-:W0:Y:S07]  /*0010*/  S2R R0, SR_TID.Y ;  /* 0x0000000000007919 */ /* 0x000e2e0000002200 */
[----:B------:R-:W0:Y:S01]  /*0020*/  S2UR UR4, SR_CTAID.Y ;  /* 0x00000000000479c3 */ /* 0x000e220000002600 */
[----:B------:R-:W1:Y:S01]  /*0030*/  LDCU UR20, c[0x0][0x398] ;  /* 0x00007300ff1477ac */ /* 0x000e620008000800 */
[----:B------:R-:W2:Y:S06]  /*0040*/  S2R R3, SR_TID.X ;  /* 0x0000000000037919 */ /* 0x000eac0000002100 */
[----:B------:R-:W0:Y:S08]  /*0050*/  LDC R13, c[0x0][0x364] ;  /* 0x0000d900ff0d7b82 */ /* 0x000e300000000800 */
[----:B------:R-:W2:Y:S08]  /*0060*/  S2UR UR5, SR_CTAID.X ;  /* 0x00000000000579c3 */ /* 0x000eb00000002500 */
[----:B------:R-:W2:Y:S01]  /*0070*/  LDC R2, c[0x0][0x360] ;  /* 0x0000d800ff027b82 */ /* 0x000ea20000000800 */
[----:B0-----:R-:W-:-:S02]  /*0080*/  IMAD R13, R13, UR4, R0 ;  /* 0x000000040d0d7c24 */ /* 0x001fc4000f8e0200 */
[----:B--2---:R-:W-:-:S05]  /*0090*/  IMAD R0, R2, UR5, R3 ;  /* 0x0000000502007c24 */ /* 0x004fca000f8e0203 */
[----:B------:R-:W-:-:S04]  /*00a0*/  VIMNMX R2, PT, PT, R13, R0, !PT ;  /* 0x000000000d027248 */ /* 0x000fc80007fe0100 */
[----:B-1----:R-:W-:-:S13]  /*00b0*/  ISETP.GE.AND P0, PT, R2, UR20, PT ;  /* 0x0000001402007c0c */ /* 0x002fda000bf06270 */
[----:B------:R-:W-:Y:S05]  /*00c0*/  @P0 EXIT ;  /* 0x000000000000094d */ /* 0x000fea0003800000 */
[----:B------:R-:W-:Y:S01]  /*00d0*/  UISETP.GE.U32.AND UP0, UPT, UR20, 0x8, UPT ;  /* 0x000000081400788c */ /* 0x000fe2000bf06070 */
[----:B------:R-:W-:Y:S02]  /*00e0*/  HFMA2 R12, -RZ, RZ, 0, 0 ;  /* 0x00000000ff0c7431 */ /* 0x000fe400000001ff */
[----:B------:R-:W-:Y:S01]  /*00f0*/  IMAD R13, R13, UR20, RZ ;  /* 0x000000140d0d7c24 */ /* 0x000fe2000f8e02ff */
[----:B------:R-:W-:Y:S01]  /*0100*/  UMOV UR4, URZ ;  /* 0x000000ff00047c82 */ /* 0x000fe20008000000 */
[----:B------:R-:W0:Y:S04]  /*0110*/  LDCU.64 UR18, c[0x0][0x358] ;  /* 0x00006b00ff1277ac */ /* 0x000e280008000a00 */
[----:B------:R-:W-:Y:S05]  /*0120*/  BRA.U !UP0, `(.L_x_3) ;  /* 0x0000000508007547 */ /* 0x000fea000b800000 */
[----:B------:R-:W1:Y:S01]  /*0130*/  LDC.64 R2, c[0x0][0x388] ;  /* 0x0000e200ff027b82 */ /* 0x000e620000000a00 */
[----:B------:R-:W2:Y:S01]  /*0140*/  LDCU.64 UR22, c[0x0][0x390] ;  /* 0x00007200ff1677ac */ /* 0x000ea20008000a00 */
[----:B------:R-:W-:Y:S02]  /*0150*/  MOV R12, RZ ;  /* 0x000000ff000c7202 */ /* 0x000fe40000000f00 */
[----:B------:R-:W-:Y:S01]  /*0160*/  MOV R14, R0 ;  /* 0x00000000000e7202 */ /* 0x000fe20000000f00 */
[----:B------:R-:W-:-:S04]  /*0170*/  ULOP3.LUT UR4, UR20, 0x7ffffff8, URZ, 0xc0, !UPT ;  /* 0x7ffffff814047892 */ /* 0x000fc8000f8ec0ff */
[----:B------:R-:W-:Y:S02]  /*0180*/  UIADD3 UR5, UPT, UPT, -UR4, URZ, URZ ;  /* 0x000000ff04057290 */ /* 0x000fe4000fffe1ff */
[----:B--2---:R-:W-:Y:S02]  /*0190*/  UIMAD.WIDE UR6, UR20, 0x8, UR22 ;  /* 0x00000008140678a5 */ /* 0x004fe4000f8e0216 */
[----:B------:R-:W-:Y:S02]  /*01a0*/  UIMAD.WIDE UR8, UR20, 0xc, UR22 ;  /* 0x0000000c140878a5 */ /* 0x000fe4000f8e0216 */
[----:B------:R-:W-:Y:S01]  /*01b0*/  UIMAD.WIDE UR10, UR20, 0x10, UR22 ;  /* 0x00000010140a78a5 */ /* 0x000fe2000f8e0216 */
[----:B-1----:R-:W-:Y:S01]  /*01c0*/  IMAD.WIDE.U32 R2, R13, 0x4, R2 ;  /* 0x000000040d027825 */ /* 0x002fe200078e0002 */
[----:B------:R-:W-:Y:S02]  /*01d0*/  UIMAD.WIDE UR12, UR20, 0x14, UR22 ;  /* 0x00000014140c78a5 */ /* 0x000fe4000f8e0216 */
[----:B------:R-:W-:Y:S01]  /*01e0*/  UIMAD.WIDE UR14, UR20, 0x18, UR22 ;  /* 0x00000018140e78a5 */ /* 0x000fe2000f8e0216 */
[----:B------:R-:W-:Y:S01]  /*01f0*/  IADD3 R2, P0, PT, R2, 0x10, RZ ;  /* 0x0000001002027810 */ /* 0x000fe20007f1e0ff */
[----:B------:R-:W-:-:S03]  /*0200*/  UIMAD.WIDE UR16, UR20, 0x1c, UR22 ;  /* 0x0000001c141078a5 */ /* 0x000fc6000f8e0216 */
[----:B------:R-:W-:-:S09]  /*0210*/  IADD3.X R3, PT, PT, RZ, R3, RZ, P0, !PT ;  /* 0x00000003ff037210 */ /* 0x000fd200007fe4ff */
.L_x_4:
[----:B------:R-:W-:Y:S01]  /*0220*/  UIMAD.WIDE UR24, UR20, 0x4, UR22 ;  /* 0x00000004141878a5 */ /* 0x000fe2000f8e0216 */
[----:B------:R-:W-:Y:S01]  /*0230*/  MOV R23, 0x4 ;  /* 0x0000000400177802 */ /* 0x000fe20000000f00 */
[----:B------:R-:W-:Y:S01]  /*0240*/  HFMA2 R25, -RZ, RZ, 0, 2.384185791015625e-07 ;  /* 0x00000004ff197431 */ /* 0x000fe200000001ff */
[----:B0-----:R-:W2:Y:S03]  /*0250*/  LDG.E R21, desc[UR18][R2.64+-0x10] ;  /* 0xfffff01202157981 */ /* 0x001ea6000c1e1900 */
[----:B------:R-:W-:Y:S01]  /*0260*/  IMAD.WIDE R22, R14, R23, UR22 ;  /* 0x000000160e167e25 */ /* 0x000fe2000f8e0217 */
[----:B------:R-:W-:Y:S01]  /*0270*/  MOV R8, UR24 ;  /* 0x0000001800087c02 */ /* 0x000fe20008000f00 */
[----:B------:R-:W3:Y:S01]  /*0280*/  LDG.E R19, desc[UR18][R2.64+-0xc] ;  /* 0xfffff41202137981 */ /* 0x000ee2000c1e1900 */
[----:B------:R-:W-:-:S03]  /*0290*/  MOV R9, UR25 ;  /* 0x0000001900097c02 */ /* 0x000fc60008000f00 */
[----:B------:R-:W2:Y:S01]  /*02a0*/  LDG.E R22, desc[UR18][R22.64] ;  /* 0x0000001216167981 */ /* 0x000ea2000c1e1900 */
[----:B------:R-:W-:Y:S02]  /*02b0*/  IMAD.MOV.U32 R11, RZ, RZ, 0x4 ;  /* 0x00000004ff0b7424 */ /* 0x000fe400078e00ff */
[----:B------:R-:W-:-:S04]  /*02c0*/  IMAD.WIDE R8, R14, 0x4, R8 ;  /* 0x000000040e087825 */ /* 0x000fc800078e0208 */
[----:B------:R-:W-:Y:S01]  /*02d0*/  HFMA2 R7, -RZ, RZ, 0, 2.384185791015625e-07 ;  /* 0x00000004ff077431 */ /* 0x000fe200000001ff */
[----:B------:R-:W-:Y:S01]  /*02e0*/  MOV R5, 0x4 ;  /* 0x0000000400057802 */ /* 0x000fe20000000f00 */
[----:B------:R-:W4:Y:S01]  /*02f0*/  LDG.E R17, desc[UR18][R2.64+-0x8] ;  /* 0xfffff81202117981 */ /* 0x000f22000c1e1900 */
[----:B------:R-:W-:-:S03]  /*0300*/  IMAD.WIDE R24, R14, R25, UR6 ;  /* 0x000000060e187e25 */ /* 0x000fc6000f8e0219 */
[----:B------:R0:W3:Y:S01]  /*0310*/  LDG.E R20, desc[UR18][R8.64] ;  /* 0x0000001208147981 */ /* 0x0000e2000c1e1900 */
[----:B------:R-:W-:-:S03]  /*0320*/  IMAD.WIDE R10, R14, R11, UR8 ;  /* 0x000000080e0a7e25 */ /* 0x000fc6000f8e020b */
[----:B------:R-:W4:Y:S01]  /*0330*/  LDG.E R18, desc[UR18][R24.64] ;  /* 0x0000001218127981 */ /* 0x000f22000c1e1900 */
[----:B------:R-:W-:-:S04]  /*0340*/  IMAD.WIDE R4, R14, R5, UR10 ;  /* 0x0000000a0e047e25 */ /* 0x000fc8000f8e0205 */
[----:B------:R-:W-:Y:S01]  /*0350*/  HFMA2 R27, -RZ, RZ, 0, 2.384185791015625e-07 ;  /* 0x00000004ff1b7431 */ /* 0x000fe200000001ff */
[----:B------:R1:W5:Y:S01]  /*0360*/  LDG.E R16, desc[UR18][R10.64] ;  /* 0x000000120a107981 */ /* 0x000362000c1e1900 */
[C---:B------:R-:W-:Y:S01]  /*0370*/  IMAD.WIDE R6, R14.reuse, R7, UR12 ;  /* 0x0000000c0e067e25 */ /* 0x040fe2000f8e0207 */
[----:B0-----:R-:W-:Y:S02]  /*0380*/  MOV R9, 0x4 ;  /* 0x0000000400097802 */ /* 0x001fe40000000f00 */
[----:B------:R-:W5:Y:S04]  /*0390*/  LDG.E R15, desc[UR18][R2.64+-0x4] ;  /* 0xfffffc12020f7981 */ /* 0x000f68000c1e1900 */
[----:B------:R0:W5:Y:S01]  /*03a0*/  LDG.E R4, desc[UR18][R4.64] ;  /* 0x0000001204047981 */ /* 0x000162000c1e1900 */
[----:B------:R-:W-:-:S03]  /*03b0*/  IMAD.WIDE R8, R14, R9, UR14 ;  /* 0x0000000e0e087e25 */ /* 0x000fc6000f8e0209 */
[----:B------:R-:W5:Y:S01]  /*03c0*/  LDG.E R23, desc[UR18][R2.64] ;  /* 0x0000001202177981 */ /* 0x000f62000c1e1900 */
[----:B-1----:R-:W-:-:S03]  /*03d0*/  IMAD.WIDE R10, R14, R27, UR16 ;  /* 0x000000100e0a7e25 */ /* 0x002fc6000f8e021b */
[----:B------:R-:W5:Y:S04]  /*03e0*/  LDG.E R7, desc[UR18][R6.64] ;  /* 0x0000001206077981 */ /* 0x000f68000c1e1900 */
[----:B------:R-:W5:Y:S04]  /*03f0*/  LDG.E R24, desc[UR18][R2.64+0x4] ;  /* 0x0000041202187981 */ /* 0x000f68000c1e1900 */
[----:B------:R-:W5:Y:S04]  /*0400*/  LDG.E R8, desc[UR18][R8.64] ;  /* 0x0000001208087981 */ /* 0x000f68000c1e1900 */
[----:B------:R-:W5:Y:S04]  /*0410*/  LDG.E R25, desc[UR18][R2.64+0x8] ;  /* 0x0000081202197981 */ /* 0x000f68000c1e1900 */
[----:B------:R-:W5:Y:S04]  /*0420*/  LDG.E R10, desc[UR18][R10.64] ;  /* 0x000000120a0a7981 */ /* 0x000f68000c1e1900 */
[----:B------:R1:W5:Y:S01]  /*0430*/  LDG.E R27, desc[UR18][R2.64+0xc] ;  /* 0x00000c12021b7981 */ /* 0x000362000c1e1900 */
[----:B------:R-:W-:-:S04]  /*0440*/  UIADD3 UR5, UPT, UPT, UR5, 0x8, URZ ;  /* 0x0000000805057890 */ /* 0x000fc8000fffe0ff */
[----:B------:R-:W-:Y:S01]  /*0450*/  UISETP.NE.AND UP0, UPT, UR5, URZ, UPT ;  /* 0x000000ff0500728c */ /* 0x000fe2000bf05270 */
[----:B0-----:R-:W-:Y:S02]  /*0460*/  MOV R5, UR20 ;  /* 0x0000001400057c02 */ /* 0x001fe40008000f00 */
[----:B-1----:R-:W-:-:S03]  /*0470*/  IADD3 R2, P0, PT, R2, 0x20, RZ ;  /* 0x0000002002027810 */ /* 0x002fc60007f1e0ff */
[----:B------:R-:W-:Y:S01]  /*0480*/  IMAD R14, R5, 0x8, R14 ;  /* 0x00000008050e7824 */ /* 0x000fe200078e020e */
[----:B------:R-:W-:Y:S01]  /*0490*/  IADD3.X R3, PT, PT, RZ, R3, RZ, P0, !PT ;  /* 0x00000003ff037210 */ /* 0x000fe200007fe4ff */
[----:B--2---:R-:W-:-:S04]  /*04a0*/  FFMA R22, R21, R22, R12 ;  /* 0x0000001615167223 */ /* 0x004fc8000000000c */
[----:B---3--:R-:W-:-:S04]  /*04b0*/  FFMA R20, R19, R20, R22 ;  /* 0x0000001413147223 */ /* 0x008fc80000000016 */
[----:B----4-:R-:W-:-:S04]  /*04c0*/  FFMA R18, R17, R18, R20 ;  /* 0x0000001211127223 */ /* 0x010fc80000000014 */
[----:B-----5:R-:W-:-:S04]  /*04d0*/  FFMA R16, R15, R16, R18 ;  /* 0x000000100f107223 */ /* 0x020fc80000000012 */
[----:B------:R-:W-:-:S04]  /*04e0*/  FFMA R23, R23, R4, R16 ;  /* 0x0000000417177223 */ /* 0x000fc80000000010 */
[----:B------:R-:W-:-:S04]  /*04f0*/  FFMA R24, R24, R7, R23 ;  /* 0x0000000718187223 */ /* 0x000fc80000000017 */
[----:B------:R-:W-:-:S04]  /*0500*/  FFMA R8, R25, R8, R24 ;  /* 0x0000000819087223 */ /* 0x000fc80000000018 */
[----:B------:R-:W-:Y:S01]  /*0510*/  FFMA R12, R27, R10, R8 ;  /* 0x0000000a1b0c7223 */ /* 0x000fe20000000008 */
[----:B------:R-:W-:Y:S06]  /*0520*/  BRA.U UP0, `(.L_x_4) ;  /* 0xfffffffd003c7547 */ /* 0x000fec000b83ffff */
.L_x_3:
[----:B------:R-:W-:-:S04]  /*0530*/  ULOP3.LUT UR6, UR20, 0x7, URZ, 0xc0, !UPT ;  /* 0x0000000714067892 */ /* 0x000fc8000f8ec0ff */
[----:B------:R-:W-:-:S09]  /*0540*/  UISETP.NE.AND UP0, UPT, UR6, URZ, UPT ;  /* 0x000000ff0600728c */ /* 0x000fd2000bf05270 */
[----:B------:R-:W-:Y:S05]  /*0550*/  BRA.U !UP0, `(.L_x_5) ;  /* 0x0000000508407547 */ /* 0x000fea000b800000 */
[----:B------:R-:W-:Y:S02]  /*0560*/  UISETP.GE.U32.AND UP0, UPT, UR6, 0x4, UPT ;  /* 0x000000040600788c */ /* 0x000fe4000bf06070 */
[----:B------:R-:W-:-:S04]  /*0570*/  ULOP3.LUT UR5, UR20, 0x3, URZ, 0xc0, !UPT ;  /* 0x0000000314057892 */ /* 0x000fc8000f8ec0ff */
[----:B------:R-:W-:-:S03]  /*0580*/  UISETP.NE.AND UP1, UPT, UR5, URZ, UPT ;  /* 0x000000ff0500728c */ /* 0x000fc6000bf25270 */
[----:B------:R-:W-:Y:S08]  /*0590*/  BRA.U !UP0, `(.L_x_6) ;  /* 0x00000001087c7547 */ /* 0x000ff0000b800000 */
[----:B------:R-:W1:Y:S01]  /*05a0*/  LDC.64 R6, c[0x0][0x390] ;  /* 0x0000e400ff067b82 */ /* 0x000e620000000a00 */
[----:B------:R-:W2:Y:S01]  /*05b0*/  LDCU.64 UR6, c[0x0][0x388] ;  /* 0x00007100ff0677ac */ /* 0x000ea20008000a00 */
[----:B------:R-:W-:Y:S02]  /*05c0*/  MOV R9, UR4 ;  /* 0x0000000400097c02 */ /* 0x000fe40008000f00 */
[C---:B------:R-:W-:Y:S02]  /*05d0*/  IADD3 R3, PT, PT, R13.reuse, UR4, RZ ;  /* 0x000000040d037c10 */ /* 0x040fe4000fffe0ff */
[----:B------:R-:W-:Y:S01]  /*05e0*/  IADD3 R10, P0, PT, R13, UR4, RZ ;  /* 0x000000040d0a7c10 */ /* 0x000fe2000ff1e0ff */
[----:B------:R-:W-:Y:S01]  /*05f0*/  IMAD R9, R9, UR20, R0 ;  /* 0x0000001409097c24 */ /* 0x000fe2000f8e0200 */
[----:B------:R-:W3:Y:S01]  /*0600*/  LDC.64 R4, c[0x0][0x388] ;  /* 0x0000e200ff047b82 */ /* 0x000ee20000000a00 */
[----:B------:R-:W-:Y:S02]  /*0610*/  MOV R11, UR20 ;  /* 0x00000014000b7c02 */ /* 0x000fe40008000f00 */
[----:B------:R-:W-:Y:S01]  /*0620*/  MOV R15, UR20 ;  /* 0x00000014000f7c02 */ /* 0x000fe20008000f00 */
[----:B-1----:R-:W-:Y:S01]  /*0630*/  IMAD.WIDE R6, R9, 0x4, R6 ;  /* 0x0000000409067825 */ /* 0x002fe200078e0206 */
[----:B------:R-:W-:-:S05]  /*0640*/  MOV R9, UR20 ;  /* 0x0000001400097c02 */ /* 0x000fca0008000f00 */
[----:B------:R-:W-:Y:S02]  /*0650*/  IMAD.WIDE R8, R9, 0x4, R6 ;  /* 0x0000000409087825 */ /* 0x000fe400078e0206 */
[----:B0-----:R-:W4:Y:S02]  /*0660*/  LDG.E R6, desc[UR18][R6.64] ;  /* 0x0000001206067981 */ /* 0x001f24000c1e1900 */
[----:B---3--:R-:W-:Y:S01]  /*0670*/  IMAD.WIDE.U32 R4, R3, 0x4, R4 ;  /* 0x0000000403047825 */ /* 0x008fe200078e0004 */
[----:B------:R-:W-:Y:S01]  /*0680*/  IADD3.X R3, PT, PT, RZ, RZ, RZ, P0, !PT ;  /* 0x000000ffff037210 */ /* 0x000fe200007fe4ff */
[----:B------:R-:W3:Y:S01]  /*0690*/  LDG.E R17, desc[UR18][R8.64] ;  /* 0x0000001208117981 */ /* 0x000ee2000c1e1900 */
[----:B--2---:R-:W-:-:S03]  /*06a0*/  LEA R2, P0, R10, UR6, 0x2 ;  /* 0x000000060a027c11 */ /* 0x004fc6000f8010ff */
[----:B------:R-:W4:Y:S01]  /*06b0*/  LDG.E R5, desc[UR18][R4.64] ;  /* 0x0000001204057981 */ /* 0x000f22000c1e1900 */
[----:B------:R-:W-:Y:S01]  /*06c0*/  LEA.HI.X R3, R10, UR7, R3, 0x2, P0 ;  /* 0x000000070a037c11 */ /* 0x000fe200080f1403 */
[----:B------:R-:W-:-:S04]  /*06d0*/  IMAD.WIDE R10, R11, 0x4, R8 ;  /* 0x000000040b0a7825 */ /* 0x000fc800078e0208 */
[----:B------:R-:W3:Y:S01]  /*06e0*/  LDG.E R16, desc[UR18][R2.64+0x4] ;  /* 0x0000041202107981 */ /* 0x000ee2000c1e1900 */
[----:B------:R-:W-:-:S03]  /*06f0*/  IMAD.WIDE R14, R15, 0x4, R10 ;  /* 0x000000040f0e7825 */ /* 0x000fc600078e020a */
[----:B------:R-:W2:Y:S04]  /*0700*/  LDG.E R19, desc[UR18][R10.64] ;  /* 0x000000120a137981 */ /* 0x000ea8000c1e1900 */
[----:B------:R-:W2:Y:S04]  /*0710*/  LDG.E R18, desc[UR18][R2.64+0x8] ;  /* 0x0000081202127981 */ /* 0x000ea8000c1e1900 */
[----:B------:R-:W5:Y:S04]  /*0720*/  LDG.E R20, desc[UR18][R2.64+0xc] ;  /* 0x00000c1202147981 */ /* 0x000f68000c1e1900 */
[----:B------:R-:W5:Y:S01]  /*0730*/  LDG.E R14, desc[UR18][R14.64] ;  /* 0x000000120e0e7981 */ /* 0x000f62000c1e1900 */
[----:B------:R-:W-:Y:S01]  /*0740*/  UIADD3 UR4, UPT, UPT, UR4, 0x4, URZ ;  /* 0x0000000404047890 */ /* 0x000fe2000fffe0ff */
[----:B----4-:R-:W-:-:S04]  /*0750*/  FFMA R5, R5, R6, R12 ;  /* 0x0000000605057223 */ /* 0x010fc8000000000c */
[----:B---3--:R-:W-:-:S04]  /*0760*/  FFMA R5, R16, R17, R5 ;  /* 0x0000001110057223 */ /* 0x008fc80000000005 */
[----:B--2---:R-:W-:-:S04]  /*0770*/  FFMA R5, R18, R19, R5 ;  /* 0x0000001312057223 */ /* 0x004fc80000000005 */
[----:B-----5:R-:W-:-:S07]  /*0780*/  FFMA R12, R20, R14, R5 ;  /* 0x0000000e140c7223 */ /* 0x020fce0000000005 */
.L_x_6:
[----:B------:R-:W-:Y:S05]  /*0790*/  BRA.U !UP1, `(.L_x_5) ;  /* 0x0000000109b07547 */ /* 0x000fea000b800000 */
[----:B------:R-:W-:Y:S01]  /*07a0*/  UISETP.NE.AND UP0, UPT, UR5, 0x1, UPT ;  /* 0x000000010500788c */ /* 0x000fe2000bf05270 */
[----:B------:R-:W-:Y:S01]  /*07b0*/  MOV R7, UR4 ;  /* 0x0000000400077c02 */ /* 0x000fe20008000f00 */
[----:B------:R-:W-:Y:S02]  /*07c0*/  ULOP3.LUT UR5, UR20, 0x1, URZ, 0xc0, !UPT ;  /* 0x0000000114057892 */ /* 0x000fe4000f8ec0ff */
[----:B------:R-:W-:Y:S02]  /*07d0*/  IMAD.U32 R15, RZ, RZ, UR20 ;  /* 0x00000014ff0f7e24 */ /* 0x000fe4000f8e00ff */
[----:B------:R-:W-:Y:S01]  /*07e0*/  UISETP.NE.U32.AND UP1, UPT, UR5, 0x1, UPT ;  /* 0x000000010500788c */ /* 0x000fe2000bf25070 */
[----:B------:R-:W-:-:S04]  /*07f0*/  PLOP3.LUT P1, PT, PT, PT, UP0, 0x80, 0x8 ;  /* 0x000000000008781c */ /* 0x000fc80003f2f008 */
[----:B------:R-:W1:Y:S01]  /*0800*/  @UP0 LDCU.64 UR6, c[0x0][0x388] ;  /* 0x00007100ff0607ac */ /* 0x000e620008000a00 */
[----:B------:R-:W-:Y:S01]  /*0810*/  PLOP3.LUT P0, PT, PT, PT, UP1, 0x80, 0x8 ;  /* 0x000000000008781c */ /* 0x000fe20003f0f018 */
[----:B------:R-:W2:Y:S01]  /*0820*/  @UP0 LDCU.64 UR8, c[0x0][0x390] ;  /* 0x00007200ff0807ac */ /* 0x000ea20008000a00 */
[----:B------:R-:W3:Y:S06]  /*0830*/  @UP0 LDCU.64 UR10, c[0x0][0x388] ;  /* 0x00007100ff0a07ac */ /* 0x000eec0008000a00 */
[C---:B------:R-:W-:Y:S01]  /*0840*/  @P1 VIADD R3, R13.reuse, UR4 ;  /* 0x000000040d031c36 */ /* 0x040fe20008000000 */
[----:B------:R-:W-:Y:S01]  /*0850*/  @P1 IADD3 R6, P2, PT, R13, UR4, RZ ;  /* 0x000000040d061c10 */ /* 0x000fe2000ff5e0ff */
[----:B------:R-:W4:Y:S01]  /*0860*/  @!UP1 LDCU.64 UR12, c[0x0][0x388] ;  /* 0x00007100ff0c97ac */ /* 0x000f220008000a00 */
[----:B------:R-:W-:Y:S01]  /*0870*/  @UP0 UIADD3 UR4, UPT, UPT, UR4, 0x2, URZ ;  /* 0x0000000204040890 */ /* 0x000fe2000fffe0ff */
[----:B-1----:R-:W-:-:S02]  /*0880*/  MOV R10, UR6 ;  /* 0x00000006000a7c02 */ /* 0x002fc40008000f00 */
[----:B------:R-:W-:Y:S01]  /*0890*/  MOV R11, UR7 ;  /* 0x00000007000b7c02 */ /* 0x000fe20008000f00 */
[----:B------:R-:W1:Y:S01]  /*08a0*/  @!UP1 LDCU.64 UR6, c[0x0][0x390] ;  /* 0x00007200ff0697ac */ /* 0x000e620008000a00 */
[----:B--2---:R-:W-:Y:S02]  /*08b0*/  MOV R4, UR8 ;  /* 0x0000000800047c02 */ /* 0x004fe40008000f00 */
[----:B------:R-:W-:Y:S01]  /*08c0*/  MOV R5, UR9 ;  /* 0x0000000900057c02 */ /* 0x000fe20008000f00 */
[----:B------:R-:W-:-:S04]  /*08d0*/  @P1 IMAD.WIDE.U32 R10, R3, 0x4, R10 ;  /* 0x00000004030a1825 */ /* 0x000fc800078e000a */
[----:B------:R-:W-:Y:S01]  /*08e0*/  @P1 IMAD R3, R7, UR20, R0 ;  /* 0x0000001407031c24 */ /* 0x000fe2000f8e0200 */
[----:B------:R-:W-:Y:S01]  /*08f0*/  @P1 IADD3.X R7, PT, PT, RZ, RZ, RZ, P2, !PT ;  /* 0x000000ffff071210 */ /* 0x000fe200017fe4ff */
[----:B0-----:R-:W2:Y:S01]  /*0900*/  @P1 LDG.E R11, desc[UR18][R10.64] ;  /* 0x000000120a0b1981 */ /* 0x001ea2000c1e1900 */
[C---:B---3--:R-:W-:Y:S01]  /*0910*/  @P1 LEA R2, P2, R6.reuse, UR10, 0x2 ;  /* 0x0000000a06021c11 */ /* 0x048fe2000f8410ff */
[----:B------:R-:W-:Y:S01]  /*0920*/  @P1 IMAD.WIDE R4, R3, 0x4, R4 ;  /* 0x0000000403041825 */ /* 0x000fe200078e0204 */
[----:B------:R-:W-:Y:S02]  /*0930*/  MOV R19, UR4 ;  /* 0x0000000400137c02 */ /* 0x000fe40008000f00 */
[----:B------:R-:W-:Y:S02]  /*0940*/  @P1 LEA.HI.X R3, R6, UR11, R7, 0x2, P2 ;  /* 0x0000000b06031c11 */ /* 0x000fe400090f1407 */
[----:B----4-:R-:W-:Y:S01]  /*0950*/  MOV R6, UR12 ;  /* 0x0000000c00067c02 */ /* 0x010fe20008000f00 */
[----:B------:R-:W-:Y:S01]  /*0960*/  @P1 IMAD.WIDE R14, R15, 0x4, R4 ;  /* 0x000000040f0e1825 */ /* 0x000fe200078e0204 */
[----:B------:R-:W-:Y:S01]  /*0970*/  MOV R7, UR13 ;  /* 0x0000000d00077c02 */ /* 0x000fe20008000f00 */
[----:B------:R-:W2:Y:S01]  /*0980*/  @P1 LDG.E R4, desc[UR18][R4.64] ;  /* 0x0000001204041981 */ /* 0x000ea2000c1e1900 */
[----:B------:R-:W-:Y:S01]  /*0990*/  @!P0 IADD3 R17, PT, PT, R13, UR4, RZ ;  /* 0x000000040d118c10 */ /* 0x000fe2000fffe0ff */
[----:B------:R-:W-:Y:S01]  /*09a0*/  @!P0 IMAD R19, R19, UR20, R0 ;  /* 0x0000001413138c24 */ /* 0x000fe2000f8e0200 */
[----:B-1----:R-:W-:Y:S01]  /*09b0*/  MOV R8, UR6 ;  /* 0x0000000600087c02 */ /* 0x002fe20008000f00 */
[----:B------:R-:W3:Y:S01]  /*09c0*/  @P1 LDG.E R14, desc[UR18][R14.64] ;  /* 0x000000120e0e1981 */ /* 0x000ee2000c1e1900 */
[----:B------:R-:W-:Y:S01]  /*09d0*/  MOV R9, UR7 ;  /* 0x0000000700097c02 */ /* 0x000fe20008000f00 */
[----:B------:R-:W-:-:S02]  /*09e0*/  @!P0 IMAD.WIDE.U32 R6, R17, 0x4, R6 ;  /* 0x0000000411068825 */ /* 0x000fc400078e0006 */
[----:B------:R-:W3:Y:S02]  /*09f0*/  @P1 LDG.E R2, desc[UR18][R2.64+0x4] ;  /* 0x0000041202021981 */ /* 0x000ee4000c1e1900 */
[----:B------:R-:W-:Y:S02]  /*0a00*/  @!P0 IMAD.WIDE R8, R19, 0x4, R8 ;  /* 0x0000000413088825 */ /* 0x000fe400078e0208 */
[----:B------:R-:W4:Y:S04]  /*0a10*/  @!P0 LDG.E R7, desc[UR18][R6.64] ;  /* 0x0000001206078981 */ /* 0x000f28000c1e1900 */
[----:B------:R-:W4:Y:S01]  /*0a20*/  @!P0 LDG.E R8, desc[UR18][R8.64] ;  /* 0x0000001208088981 */ /* 0x000f22000c1e1900 */
[----:B--2---:R-:W-:-:S04]  /*0a30*/  @P1 FFMA R11, R11, R4, R12 ;  /* 0x000000040b0b1223 */ /* 0x004fc8000000000c */
[----:B---3--:R-:W-:-:S04]  /*0a40*/  @P1 FFMA R12, R2, R14, R11 ;  /* 0x0000000e020c1223 */ /* 0x008fc8000000000b */
[----:B----4-:R-:W-:-:S07]  /*0a50*/  @!P0 FFMA R12, R7, R8, R12 ;  /* 0x00000008070c8223 */ /* 0x010fce000000000c */
.L_x_5:
[----:B------:R-:W1:Y:S01]  /*0a60*/  LDC.64 R2, c[0x0][0x380] ;  /* 0x0000e000ff027b82 */ /* 0x000e620000000a00 */
[----:B------:R-:W-:-:S05]  /*0a70*/  IADD3 R13, PT, PT, R0, R13, RZ ;  /* 0x0000000d000d7210 */ /* 0x000fca0007ffe0ff */
[----:B-1----:R-:W-:-:S05]  /*0a80*/  IMAD.WIDE R2, R13, 0x4, R2 ;  /* 0x000000040d027825 */ /* 0x002fca00078e0202 */
[----:B0-----:R-:W-:Y:S01]  /*0a90*/  STG.E desc[UR18][R2.64], R12 ;  /* 0x0000000c02007986 */ /* 0x001fe2000c101912 */
[----:B------:R-:W-:Y:S05]  /*0aa0*/  EXIT ;  /* 0x000000000000794d */ /* 0x000fea0003800000 */
.L_x_7:
        /* <DEDUP_REMOVED lines=13> */
.L_x_9:


//--------------------- .nv.shared._Z19matrixMultiplyTiledPfPKfS1_i --------------------------
	.section	.nv.shared._Z19matrixMultiplyTiledPfPKfS1_i,"aw",@nobits
	.sectionflags	@""
	.align	4
.nv.shared._Z19matrixMultiplyTiledPfPKfS1_i:
	.zero		3072


//--------------------- .nv.shared.reserved.0     --------------------------
	.section	.nv.shared.reserved.0,"aw",@nobits
	.weak		__nv_reservedSMEM_offset_0_alias
	.size		__nv_reservedSMEM_offset_0_alias, 0, 64
	.other		__nv_reservedSMEM_offset_0_alias,@"STO_CUDA_RESERVED_SHARED STV_DEFAULT"
__nv_reservedSMEM_offset_0_alias:
	.zero		0
	.zero		64


//--------------------- .nv.constant0._Z19matrixMultiplyTiledPfPKfS1_i --------------------------
	.section	.nv.constant0._Z19matrixMultiplyTiledPfPKfS1_i,"a",@progbits
	.sectionflags	@""
	.align	4
.nv.constant0._Z19matrixMultiplyTiledPfPKfS1_i:
	.zero		924


//--------------------- .nv.constant0._Z19matrixMultiplyBasicPfPKfS1_i --------------------------
	.section	.nv.constant0._Z19matrixMultiplyBasicPfPKfS1_i,"a",@progbits
	.sectionflags	@""
	.align	4
.nv.constant0._Z19matrixMultiplyBasicPfPKfS1_i:
	.zero		924


//--------------------- SYMBOLS --------------------------

	.type		.nv.reservedSmem.offset0,@object
	.size		.nv.reservedSmem.offset0,0x4
	.type		.nv.reservedSmem.cap,@object
	.size		.nv.reservedSmem.cap,0x4
